//
// Generated by NVIDIA NVVM Compiler
//
// Compiler Build ID: CL-36424714
// Cuda compilation tools, release 13.0, V13.0.88
// Based on NVVM 20.0.0
//

.version 9.0
.target sm_100
.address_size 64

	// .globl	_Z16wmma_gemm_kernelPK6__halfS1_Pfiii
// _ZZ16wmma_gemm_kernelPK6__halfS1_PfiiiE4sh_a has been demoted
// _ZZ16wmma_gemm_kernelPK6__halfS1_PfiiiE4sh_b has been demoted

.visible .entry _Z16wmma_gemm_kernelPK6__halfS1_Pfiii(
	.param .u64 .ptr .align 1 _Z16wmma_gemm_kernelPK6__halfS1_Pfiii_param_0,
	.param .u64 .ptr .align 1 _Z16wmma_gemm_kernelPK6__halfS1_Pfiii_param_1,
	.param .u64 .ptr .align 1 _Z16wmma_gemm_kernelPK6__halfS1_Pfiii_param_2,
	.param .u32 _Z16wmma_gemm_kernelPK6__halfS1_Pfiii_param_3,
	.param .u32 _Z16wmma_gemm_kernelPK6__halfS1_Pfiii_param_4,
	.param .u32 _Z16wmma_gemm_kernelPK6__halfS1_Pfiii_param_5
)
{
	.reg .pred 	%p<16>;
	.reg .b16 	%rs<5>;
	.reg .b32 	%r<90>;
	.reg .b32 	%f<45>;
	.reg .b64 	%rd<16>;
	// demoted variable
	.shared .align 2 .b8 _ZZ16wmma_gemm_kernelPK6__halfS1_PfiiiE4sh_a[2048];
	// demoted variable
	.shared .align 2 .b8 _ZZ16wmma_gemm_kernelPK6__halfS1_PfiiiE4sh_b[1024];
	ld.param.u32 	%r30, [_Z16wmma_gemm_kernelPK6__halfS1_Pfiii_param_3];
	ld.param.u32 	%r31, [_Z16wmma_gemm_kernelPK6__halfS1_Pfiii_param_4];
	ld.param.u32 	%r32, [_Z16wmma_gemm_kernelPK6__halfS1_Pfiii_param_5];
	mov.u32 	%r33, %tid.y;
	mov.u32 	%r34, %ntid.x;
	mov.u32 	%r35, %tid.x;
	mad.lo.s32 	%r1, %r33, %r34, %r35;
	shr.u32 	%r36, %r1, 5;
	shr.u32 	%r2, %r1, 6;
	and.b32  	%r3, %r36, 1;
	mov.u32 	%r37, %ctaid.y;
	shl.b32 	%r4, %r37, 6;
	mov.u32 	%r38, %ctaid.x;
	shl.b32 	%r5, %r38, 5;
	setp.lt.s32 	%p1, %r32, 1;
	mov.f32 	%f37, 0f00000000;
	mov.f32 	%f38, %f37;
	mov.f32 	%f39, %f37;
	mov.f32 	%f40, %f37;
	mov.f32 	%f41, %f37;
	mov.f32 	%f42, %f37;
	mov.f32 	%f43, %f37;
	mov.f32 	%f44, %f37;
	@%p1 bra 	$L__BB0_14;
	and.b32  	%r6, %r1, 15;
	and.b32  	%r40, %r1, 31;
	add.s32 	%r7, %r40, %r5;
	shl.b32 	%r41, %r1, 1;
	and.b32  	%r42, %r41, 62;
	mov.u32 	%r43, _ZZ16wmma_gemm_kernelPK6__halfS1_PfiiiE4sh_b;
	add.s32 	%r8, %r43, %r42;
	shr.u32 	%r44, %r1, 4;
	add.s32 	%r9, %r44, %r4;
	mad.lo.s32 	%r10, %r32, %r9, %r6;
	shl.b32 	%r11, %r32, 4;
	mov.b32 	%r84, 0;
	mov.f32 	%f37, 0f00000000;
$L__BB0_2:
	setp.gt.u32 	%p2, %r1, 1023;
	@%p2 bra 	$L__BB0_8;
	shl.b32 	%r45, %r1, 1;
	and.b32  	%r46, %r45, -32;
	shl.b32 	%r47, %r6, 1;
	or.b32  	%r48, %r46, %r47;
	mov.u32 	%r49, _ZZ16wmma_gemm_kernelPK6__halfS1_PfiiiE4sh_a;
	add.s32 	%r87, %r49, %r48;
	add.s32 	%r86, %r10, %r84;
	add.s32 	%r51, %r6, %r84;
	mov.u32 	%r85, %r9;
	mov.u32 	%r88, %r1;
$L__BB0_4:
	setp.ge.s32 	%p3, %r51, %r32;
	setp.ge.s32 	%p4, %r85, %r30;
	or.pred  	%p5, %p4, %p3;
	@%p5 bra 	$L__BB0_6;
	ld.param.u64 	%rd13, [_Z16wmma_gemm_kernelPK6__halfS1_Pfiii_param_0];
	cvta.to.global.u64 	%rd4, %rd13;
	mul.wide.u32 	%rd5, %r86, 2;
	add.s64 	%rd6, %rd4, %rd5;
	ld.global.u16 	%rs2, [%rd6];
	st.shared.u16 	[%r87], %rs2;
	bra.uni 	$L__BB0_7;
$L__BB0_6:
	mov.f32 	%f27, 0f00000000;
	// begin inline asm
	{  cvt.rn.f16.f32 %rs1, %f27;}

	// end inline asm
	st.shared.u16 	[%r87], %rs1;
$L__BB0_7:
	add.s32 	%r19, %r88, 256;
	add.s32 	%r87, %r87, 512;
	add.s32 	%r86, %r86, %r11;
	add.s32 	%r85, %r85, 16;
	setp.lt.u32 	%p6, %r88, 768;
	mov.u32 	%r88, %r19;
	@%p6 bra 	$L__BB0_4;
$L__BB0_8:
	setp.gt.u32 	%p7, %r1, 511;
	mov.u32 	%r89, %r1;
	@%p7 bra 	$L__BB0_13;
$L__BB0_9:
	setp.ge.s32 	%p8, %r7, %r31;
	shr.u32 	%r24, %r89, 5;
	add.s32 	%r25, %r24, %r84;
	setp.ge.s32 	%p9, %r25, %r32;
	or.pred  	%p10, %p9, %p8;
	@%p10 bra 	$L__BB0_11;
	ld.param.u64 	%rd14, [_Z16wmma_gemm_kernelPK6__halfS1_Pfiii_param_1];
	shl.b32 	%r54, %r24, 6;
	add.s32 	%r55, %r8, %r54;
	mad.lo.s32 	%r56, %r25, %r31, %r7;
	cvta.to.global.u64 	%rd7, %rd14;
	mul.wide.s32 	%rd8, %r56, 2;
	add.s64 	%rd9, %rd7, %rd8;
	ld.global.u16 	%rs4, [%rd9];
	st.shared.u16 	[%r55], %rs4;
	bra.uni 	$L__BB0_12;
$L__BB0_11:
	mov.f32 	%f28, 0f00000000;
	// begin inline asm
	{  cvt.rn.f16.f32 %rs3, %f28;}

	// end inline asm
	shl.b32 	%r52, %r24, 6;
	add.s32 	%r53, %r8, %r52;
	st.shared.u16 	[%r53], %rs3;
$L__BB0_12:
	add.s32 	%r26, %r89, 256;
	setp.lt.u32 	%p11, %r89, 256;
	mov.u32 	%r89, %r26;
	@%p11 bra 	$L__BB0_9;
$L__BB0_13:
	bar.sync 	0;
	shl.b32 	%r57, %r2, 9;
	mov.u32 	%r58, _ZZ16wmma_gemm_kernelPK6__halfS1_PfiiiE4sh_a;
	add.s32 	%r59, %r58, %r57;
	mov.b32 	%r60, 16;
	wmma.load.a.sync.aligned.row.m16n16k16.shared.f16 	{%r61, %r62, %r63, %r64, %r65, %r66, %r67, %r68}, [%r59], %r60;
	shl.b32 	%r69, %r3, 5;
	mov.u32 	%r70, _ZZ16wmma_gemm_kernelPK6__halfS1_PfiiiE4sh_b;
	add.s32 	%r71, %r70, %r69;
	wmma.load.b.sync.aligned.col.m16n16k16.shared.f16 	{%r72, %r73, %r74, %r75, %r76, %r77, %r78, %r79}, [%r71], %r60;
	wmma.mma.sync.aligned.row.col.m16n16k16.f32.f32 {%f44, %f43, %f42, %f41, %f40, %f39, %f38, %f37}, {%r61, %r62, %r63, %r64, %r65, %r66, %r67, %r68}, {%r72, %r73, %r74, %r75, %r76, %r77, %r78, %r79}, {%f44, %f43, %f42, %f41, %f40, %f39, %f38, %f37};
	bar.sync 	0;
	add.s32 	%r84, %r84, 16;
	setp.lt.s32 	%p12, %r84, %r32;
	@%p12 bra 	$L__BB0_2;
$L__BB0_14:
	shl.b32 	%r80, %r2, 4;
	add.s32 	%r28, %r80, %r4;
	shl.b32 	%r82, %r3, 4;
	add.s32 	%r29, %r82, %r5;
	setp.ge.s32 	%p13, %r28, %r30;
	setp.ge.s32 	%p14, %r29, %r31;
	or.pred  	%p15, %p13, %p14;
	@%p15 bra 	$L__BB0_16;
	ld.param.u64 	%rd15, [_Z16wmma_gemm_kernelPK6__halfS1_Pfiii_param_2];
	mad.lo.s32 	%r83, %r31, %r28, %r29;
	cvta.to.global.u64 	%rd10, %rd15;
	mul.wide.s32 	%rd11, %r83, 4;
	add.s64 	%rd12, %rd10, %rd11;
	wmma.store.d.sync.aligned.row.m16n16k16.global.f32 	[%rd12], {%f44, %f43, %f42, %f41, %f40, %f39, %f38, %f37}, %r31;
$L__BB0_16:
	ret;

}


// ===== COMPILED SASS (sm_100) =====

	.target	sm_100

	.elftype	@"ET_EXEC"


//--------------------- .note.nv.tkinfo           --------------------------
	.section	.note.nv.tkinfo,"",@"SHT_NOTE"
	.sectionflags	@"SHF_NOTE_NV_TKINFO"
	.tkinfo
        /*0018*/ 	.word	0x00000002
        /*0030*/ 	.string	""
        /*0030*/ 	.string	"ptxas"
        /*0030*/ 	.string	"Cuda compilation tools, release 13.0, V13.0.88"
        /*0030*/ 	.string	"Build cuda_13.0.r13.0/compiler.36424714_0"
        /*0030*/ 	.string	"-arch sm_100 -m 64 "



//--------------------- .note.nv.cuinfo           --------------------------
	.section	.note.nv.cuinfo,"",@"SHT_NOTE"
	.sectionflags	@"SHF_NOTE_NV_CUINFO"
        /*0018*/ 	.short	0x0002
        /*001a*/ 	.short	0x0064
        /*001c*/ 	.short	0x0082
	.zero		2


//--------------------- .nv.info                  --------------------------
	.section	.nv.info,"",@"SHT_CUDA_INFO"
	.align	4


	//----- nvinfo : EIATTR_REGCOUNT
	.align		4
        /*0000*/ 	.byte	0x04, 0x2f
        /*0002*/ 	.short	(.L_1 - .L_0)
	.align		4
.L_0:
        /*0004*/ 	.word	index@(_Z16wmma_gemm_kernelPK6__halfS1_Pfiii)
        /*0008*/ 	.word	0x0000001b


	//----- nvinfo : EIATTR_FRAME_SIZE
	.align		4
.L_1:
        /*000c*/ 	.byte	0x04, 0x11
        /*000e*/ 	.short	(.L_3 - .L_2)
	.align		4
.L_2:
        /*0010*/ 	.word	index@(_Z16wmma_gemm_kernelPK6__halfS1_Pfiii)
        /*0014*/ 	.word	0x00000000


	//----- nvinfo : EIATTR_MIN_STACK_SIZE
	.align		4
.L_3:
        /*0018*/ 	.byte	0x04, 0x12
        /*001a*/ 	.short	(.L_5 - .L_4)
	.align		4
.L_4:
        /*001c*/ 	.word	index@(_Z16wmma_gemm_kernelPK6__halfS1_Pfiii)
        /*0020*/ 	.word	0x00000000
.L_5:


//--------------------- .nv.compat                --------------------------
	.section	.nv.compat,"",@"SHT_CUDA_COMPAT_INFO"
	.align	4
        /*0000*/ 	.byte	0x02, 0x09, 0x00, 0x00, 0x02, 0x02, 0x01, 0x00, 0x02, 0x05, 0x05, 0x00, 0x03, 0x07, 0x01, 0x01
        /*0010*/ 	.byte	0x02, 0x03, 0x00, 0x00, 0x02, 0x06, 0x01, 0x00, 0x04, 0x0b, 0x08, 0x00, 0x09, 0x00, 0x00, 0x00
        /*0020*/ 	.byte	0x00, 0x00, 0x00, 0x00


//--------------------- .nv.info._Z16wmma_gemm_kernelPK6__halfS1_Pfiii --------------------------
	.section	.nv.info._Z16wmma_gemm_kernelPK6__halfS1_Pfiii,"",@"SHT_CUDA_INFO"
	.sectionflags	@""
	.align	4


	//----- nvinfo : EIATTR_CUDA_API_VERSION
	.align		4
        /*0000*/ 	.byte	0x04, 0x37
        /*0002*/ 	.short	(.L_7 - .L_6)
.L_6:
        /*0004*/ 	.word	0x00000082


	//----- nvinfo : EIATTR_KPARAM_INFO
	.align		4
.L_7:
        /*0008*/ 	.byte	0x04, 0x17
        /*000a*/ 	.short	(.L_9 - .L_8)
.L_8:
        /*000c*/ 	.word	0x00000000
        /*0010*/ 	.short	0x0005
        /*0012*/ 	.short	0x0020
        /*0014*/ 	.byte	0x00, 0xf0, 0x11, 0x00


	//----- nvinfo : EIATTR_KPARAM_INFO
	.align		4
.L_9:
        /*0018*/ 	.byte	0x04, 0x17
        /*001a*/ 	.short	(.L_11 - .L_10)
.L_10:
        /*001c*/ 	.word	0x00000000
        /*0020*/ 	.short	0x0004
        /*0022*/ 	.short	0x001c
        /*0024*/ 	.byte	0x00, 0xf0, 0x11, 0x00


	//----- nvinfo : EIATTR_KPARAM_INFO
	.align		4
.L_11:
        /*0028*/ 	.byte	0x04, 0x17
        /*002a*/ 	.short	(.L_13 - .L_12)
.L_12:
        /*002c*/ 	.word	0x00000000
        /*0030*/ 	.short	0x0003
        /*0032*/ 	.short	0x0018
        /*0034*/ 	.byte	0x00, 0xf0, 0x11, 0x00


	//----- nvinfo : EIATTR_KPARAM_INFO
	.align		4
.L_13:
        /*0038*/ 	.byte	0x04, 0x17
        /*003a*/ 	.short	(.L_15 - .L_14)
.L_14:
        /*003c*/ 	.word	0x00000000
        /*0040*/ 	.short	0x0002
        /*0042*/ 	.short	0x0010
        /*0044*/ 	.byte	0x00, 0xf5, 0x21, 0x00


	//----- nvinfo : EIATTR_KPARAM_INFO
	.align		4
.L_15:
        /*0048*/ 	.byte	0x04, 0x17
        /*004a*/ 	.short	(.L_17 - .L_16)
.L_16:
        /*004c*/ 	.word	0x00000000
        /*0050*/ 	.short	0x0001
        /*0052*/ 	.short	0x0008
        /*0054*/ 	.byte	0x00, 0xf5, 0x21, 0x00


	//----- nvinfo : EIATTR_KPARAM_INFO
	.align		4
.L_17:
        /*0058*/ 	.byte	0x04, 0x17
        /*005a*/ 	.short	(.L_19 - .L_18)
.L_18:
        /*005c*/ 	.word	0x00000000
        /*0060*/ 	.short	0x0000
        /*0062*/ 	.short	0x0000
        /*0064*/ 	.byte	0x00, 0xf5, 0x21, 0x00


	//----- nvinfo : EIATTR_SPARSE_MMA_MASK
	.align		4
.L_19:
        /*0068*/ 	.byte	0x03, 0x50
        /*006a*/ 	.short	0x0000


	//----- nvinfo : EIATTR_WMMA_USED
	.align		4
        /*006c*/ 	.byte	0x01, 0x2b
	.zero		2


	//----- nvinfo : EIATTR_MAXREG_COUNT
	.align		4
        /*0070*/ 	.byte	0x03, 0x1b
        /*0072*/ 	.short	0x00ff


	//----- nvinfo : EIATTR_NUM_BARRIERS
	.align		4
        /*0074*/ 	.byte	0x02, 0x4c
        /*0076*/ 	.byte	0x01
	.zero		1


	//----- nvinfo : EIATTR_MERCURY_ISA_VERSION
	.align		4
        /*0078*/ 	.byte	0x03, 0x5f
        /*007a*/ 	.short	0x0101


	//----- nvinfo : EIATTR_VRC_CTA_INIT_COUNT
	.align		4
        /*007c*/ 	.byte	0x02, 0x4a
	.zero		1
	.zero		1


	//----- nvinfo : EIATTR_EXIT_INSTR_OFFSETS
	.align		4
        /*0080*/ 	.byte	0x04, 0x1c
        /*0082*/ 	.short	(.L_21 - .L_20)


	//   ....[0]....
.L_20:
        /*0084*/ 	.word	0x00000800


	//   ....[1]....
        /*0088*/ 	.word	0x00000910


	//----- nvinfo : EIATTR_CRS_STACK_SIZE
	.align		4
.L_21:
        /*008c*/ 	.byte	0x04, 0x1e
        /*008e*/ 	.short	(.L_23 - .L_22)
.L_22:
        /*0090*/ 	.word	0x00000000


	//----- nvinfo : EIATTR_CBANK_PARAM_SIZE
	.align		4
.L_23:
        /*0094*/ 	.byte	0x03, 0x19
        /*0096*/ 	.short	0x0024


	//----- nvinfo : EIATTR_PARAM_CBANK
	.align		4
        /*0098*/ 	.byte	0x04, 0x0a
        /*009a*/ 	.short	(.L_25 - .L_24)
	.align		4
.L_24:
        /*009c*/ 	.word	index@(.nv.constant0._Z16wmma_gemm_kernelPK6__halfS1_Pfiii)
        /*00a0*/ 	.short	0x0380
        /*00a2*/ 	.short	0x0024


	//----- nvinfo : EIATTR_SW_WAR
	.align		4
.L_25:
        /*00a4*/ 	.byte	0x04, 0x36
        /*00a6*/ 	.short	(.L_27 - .L_26)
.L_26:
        /*00a8*/ 	.word	0x00000008
.L_27:


//--------------------- .nv.callgraph             --------------------------
	.section	.nv.callgraph,"",@"SHT_CUDA_CALLGRAPH"
	.align	4
	.sectionentsize	8
	.align		4
        /*0000*/ 	.word	0x00000000
	.align		4
        /*0004*/ 	.word	0xffffffff
	.align		4
        /*0008*/ 	.word	0x00000000
	.align		4
        /*000c*/ 	.word	0xfffffffe
	.align		4
        /*0010*/ 	.word	0x00000000
	.align		4
        /*0014*/ 	.word	0xfffffffd
	.align		4
        /*0018*/ 	.word	0x00000000
	.align		4
        /*001c*/ 	.word	0xfffffffc


//--------------------- .text._Z16wmma_gemm_kernelPK6__halfS1_Pfiii --------------------------
	.section	.text._Z16wmma_gemm_kernelPK6__halfS1_Pfiii,"ax",@progbits
	.align	128
        .global         _Z16wmma_gemm_kernelPK6__halfS1_Pfiii
        .type           _Z16wmma_gemm_kernelPK6__halfS1_Pfiii,@function
        .size           _Z16wmma_gemm_kernelPK6__halfS1_Pfiii,(.L_x_12 - _Z16wmma_gemm_kernelPK6__halfS1_Pfiii)
        .other          _Z16wmma_gemm_kernelPK6__halfS1_Pfiii,@"STO_CUDA_ENTRY STV_DEFAULT"
_Z16wmma_gemm_kernelPK6__halfS1_Pfiii:
.text._Z16wmma_gemm_kernelPK6__halfS1_Pfiii:
[----:B------:R-:W-:Y:S01]  /*0000*/  LDC R1, c[0x0][0x37c] ;  /* 0x0000df00ff017b82 */ /* 0x000fe20000000800 */
[----:B------:R-:W0:Y:S01]  /*0010*/  S2R R23, SR_TID.Y ;  /* 0x0000000000177919 */ /* 0x000e220000002200 */
[----:B------:R-:W1:Y:S06]  /*0020*/  LDCU UR8, c[0x0][0x3a0] ;  /* 0x00007400ff0877ac */ /* 0x000e6c0008000800 */
[----:B------:R-:W2:Y:S01]  /*0030*/  S2UR UR5, SR_CTAID.Y ;  /* 0x00000000000579c3 */ /* 0x000ea20000002600 */
[----:B------:R-:W-:Y:S01]  /*0040*/  CS2R R10, SRZ ;  /* 0x00000000000a7805 */ /* 0x000fe2000001ff00 */
[----:B------:R-:W0:Y:S01]  /*0050*/  S2R R0, SR_TID.X ;  /* 0x0000000000007919 */ /* 0x000e220000002100 */
[----:B------:R-:W0:Y:S01]  /*0060*/  LDCU UR4, c[0x0][0x360] ;  /* 0x00006c00ff0477ac */ /* 0x000e220008000800 */
[----:B------:R-:W-:-:S02]  /*0070*/  CS2R R8, SRZ ;  /* 0x0000000000087805 */ /* 0x000fc4000001ff00 */
[----:B------:R-:W-:Y:S02]  /*0080*/  CS2R R6, SRZ ;  /* 0x0000000000067805 */ /* 0x000fe4000001ff00 */
[----:B------:R-:W-:Y:S01]  /*0090*/  CS2R R4, SRZ ;  /* 0x0000000000047805 */ /* 0x000fe2000001ff00 */
[----:B------:R-:W3:Y:S01]  /*00a0*/  LDCU.64 UR10, c[0x0][0x358] ;  /* 0x00006b00ff0a77ac */ /* 0x000ee20008000a00 */
[----:B------:R-:W4:Y:S01]  /*00b0*/  S2UR UR6, SR_CTAID.X ;  /* 0x00000000000679c3 */ /* 0x000f220000002500 */
[----:B-1----:R-:W-:Y:S02]  /*00c0*/  UISETP.GE.AND UP0, UPT, UR8, 0x1, UPT ;  /* 0x000000010800788c */ /* 0x002fe4000bf06270 */
[----:B--2---:R-:W-:Y:S02]  /*00d0*/  USHF.L.U32 UR5, UR5, 0x6, URZ ;  /* 0x0000000605057899 */ /* 0x004fe400080006ff */
[----:B----4-:R-:W-:Y:S01]  /*00e0*/  USHF.L.U32 UR6, UR6, 0x5, URZ ;  /* 0x0000000506067899 */ /* 0x010fe200080006ff */
[----:B0-----:R-:W-:-:S05]  /*00f0*/  IMAD R23, R23, UR4, R0 ;  /* 0x0000000417177c24 */ /* 0x001fca000f8e0200 */
[--C-:B------:R-:W-:Y:S02]  /*0100*/  SHF.R.U32.HI R21, RZ, 0x5, R23.reuse ;  /* 0x00000005ff157819 */ /* 0x100fe40000011617 */
[----:B------:R-:W-:Y:S02]  /*0110*/  SHF.R.U32.HI R22, RZ, 0x6, R23 ;  /* 0x00000006ff167819 */ /* 0x000fe40000011617 */
[----:B------:R-:W-:Y:S01]  /*0120*/  LOP3.LUT R21, R21, 0x1, RZ, 0xc0, !PT ;  /* 0x0000000115157812 */ /* 0x000fe200078ec0ff */
[----:B---3--:R-:W-:Y:S06]  /*0130*/  BRA.U !UP0, `(.L_x_0) ;  /* 0x00000005089c7547 */ /* 0x008fec000b800000 */
[----:B------:R-:W0:Y:S01]  /*0140*/  S2UR UR7, SR_CgaCtaId ;  /* 0x00000000000779c3 */ /* 0x000e220000008800 */
[----:B------:R-:W-:Y:S01]  /*0150*/  UMOV UR4, 0x400 ;  /* 0x0000040000047882 */ /* 0x000fe20000000000 */
[C---:B------:R-:W-:Y:S01]  /*0160*/  IMAD.SHL.U32 R0, R23.reuse, 0x2, RZ ;  /* 0x0000000217007824 */ /* 0x040fe200078e00ff */
[----:B------:R-:W-:Y:S01]  /*0170*/  UIADD3 UR4, UPT, UPT, UR4, 0x800, URZ ;  /* 0x0000080004047890 */ /* 0x000fe2000fffe0ff */
[C---:B------:R-:W-:Y:S01]  /*0180*/  LOP3.LUT R2, R23.reuse, 0x1f, RZ, 0xc0, !PT ;  /* 0x0000001f17027812 */ /* 0x040fe200078ec0ff */
[----:B------:R-:W-:Y:S01]  /*0190*/  IMAD.MOV.U32 R11, RZ, RZ, RZ ;  /* 0x000000ffff0b7224 */ /* 0x000fe200078e00ff */
[C---:B------:R-:W-:Y:S02]  /*01a0*/  LOP3.LUT R20, R23.reuse, 0xf, RZ, 0xc0, !PT ;  /* 0x0000000f17147812 */ /* 0x040fe400078ec0ff */
[----:B------:R-:W-:Y:S01]  /*01b0*/  LEA.HI R3, R23, UR5, RZ, 0x1c ;  /* 0x0000000517037c11 */ /* 0x000fe2000f8fe0ff */
[----:B------:R-:W-:Y:S01]  /*01c0*/  VIADD R2, R2, UR6 ;  /* 0x0000000602027c36 */ /* 0x000fe20008000000 */
[----:B------:R-:W-:-:S03]  /*01d0*/  LOP3.LUT R0, R0, 0x3e, RZ, 0xc0, !PT ;  /* 0x0000003e00007812 */ /* 0x000fc600078ec0ff */
[----:B------:R-:W-:Y:S01]  /*01e0*/  IMAD R24, R3, UR8, R20 ;  /* 0x0000000803187c24 */ /* 0x000fe2000f8e0214 */
[----:B0-----:R-:W-:-:S06]  /*01f0*/  ULEA UR4, UR7, UR4, 0x18 ;  /* 0x0000000407047291 */ /* 0x001fcc000f8ec0ff */
[----:B------:R-:W-:Y:S01]  /*0200*/  VIADD R0, R0, UR4 ;  /* 0x0000000400007c36 */ /* 0x000fe20008000000 */
[----:B------:R-:W-:-:S06]  /*0210*/  UMOV UR4, URZ ;  /* 0x000000ff00047c82 */ /* 0x000fcc0008000000 */
.L_x_10:
[C---:B------:R-:W-:Y:S01]  /*0220*/  ISETP.GT.U32.AND P1, PT, R23.reuse, 0x3ff, PT ;  /* 0x000003ff1700780c */ /* 0x040fe20003f24070 */
[----:B------:R-:W0:Y:S01]  /*0230*/  LDCU UR13, c[0x0][0x39c] ;  /* 0x00007380ff0d77ac */ /* 0x000e220008000800 */
[----:B------:R-:W-:Y:S01]  /*0240*/  BSSY.RECONVERGENT B0, `(.L_x_1) ;  /* 0x000001e000007945 */ /* 0x000fe20003800200 */
[----:B------:R-:W-:Y:S01]  /*0250*/  ISETP.GT.U32.AND P0, PT, R23, 0x1ff, PT ;  /* 0x000001ff1700780c */ /* 0x000fe20003f04070 */
[----:B------:R-:W1:Y:S09]  /*0260*/  LDCU UR9, c[0x0][0x398] ;  /* 0x00007300ff0977ac */ /* 0x000e720008000800 */
[----:B------:R-:W-:Y:S05]  /*0270*/  @P1 BRA `(.L_x_2) ;  /* 0x0000000000681947 */ /* 0x000fea0003800000 */
[----:B------:R-:W2:Y:S01]  /*0280*/  S2UR UR8, SR_CgaCtaId ;  /* 0x00000000000879c3 */ /* 0x000ea20000008800 */
[----:B------:R-:W3:Y:S01]  /*0290*/  LDCU UR12, c[0x0][0x3a0] ;  /* 0x00007400ff0c77ac */ /* 0x000ee20008000800 */
[----:B------:R-:W-:Y:S02]  /*02a0*/  IMAD.SHL.U32 R13, R23, 0x2, RZ ;  /* 0x00000002170d7824 */ /* 0x000fe400078e00ff */
[----:B------:R-:W-:Y:S01]  /*02b0*/  VIADD R12, R20, UR4 ;  /* 0x00000004140c7c36 */ /* 0x000fe20008000000 */
[----:B------:R-:W-:Y:S01]  /*02c0*/  UMOV UR7, 0x400 ;  /* 0x0000040000077882 */ /* 0x000fe20000000000 */
[----:B------:R-:W-:Y:S01]  /*02d0*/  VIADD R15, R24, UR4 ;  /* 0x00000004180f7c36 */ /* 0x000fe20008000000 */
[----:B------:R-:W-:Y:S01]  /*02e0*/  LOP3.LUT R13, R13, 0xffffffe0, RZ, 0xc0, !PT ;  /* 0xffffffe00d0d7812 */ /* 0x000fe200078ec0ff */
[----:B------:R-:W-:Y:S02]  /*02f0*/  IMAD.MOV.U32 R16, RZ, RZ, R3 ;  /* 0x000000ffff107224 */ /* 0x000fe400078e0003 */
[----:B------:R-:W-:-:S02]  /*0300*/  IMAD.MOV.U32 R17, RZ, RZ, R23 ;  /* 0x000000ffff117224 */ /* 0x000fc400078e0017 */
[----:B------:R-:W-:Y:S01]  /*0310*/  IMAD R13, R20, 0x2, R13 ;  /* 0x00000002140d7824 */ /* 0x000fe200078e020d */
[----:B---3--:R-:W-:Y:S01]  /*0320*/  ISETP.GE.AND P1, PT, R12, UR12, PT ;  /* 0x0000000c0c007c0c */ /* 0x008fe2000bf26270 */
[----:B--2---:R-:W-:-:S06]  /*0330*/  ULEA UR7, UR8, UR7, 0x18 ;  /* 0x0000000708077291 */ /* 0x004fcc000f8ec0ff */
[----:B------:R-:W-:-:S07]  /*0340*/  VIADD R14, R13, UR7 ;  /* 0x000000070d0e7c36 */ /* 0x000fce0008000000 */
.L_x_3:
[----:B-1----:R-:W-:Y:S01]  /*0350*/  ISETP.GE.OR P2, PT, R16, UR9, P1 ;  /* 0x0000000910007c0c */ /* 0x002fe20008f46670 */
[----:B------:R-:W1:-:S12]  /*0360*/  LDC R18, c[0x0][0x3a0] ;  /* 0x0000e800ff127b82 */ /* 0x000e580000000800 */
[----:B------:R-:W2:Y:S02]  /*0370*/  @!P2 LDC.64 R12, c[0x0][0x380] ;  /* 0x0000e000ff0cab82 */ /* 0x000ea40000000a00 */
[----:B--2---:R-:W-:-:S06]  /*0380*/  @!P2 IMAD.WIDE.U32 R12, R15, 0x2, R12 ;  /* 0x000000020f0ca825 */ /* 0x004fcc00078e000c */
[----:B------:R-:W2:Y:S01]  /*0390*/  @!P2 LDG.E.U16 R13, desc[UR10][R12.64] ;  /* 0x0000000a0c0da981 */ /* 0x000ea2000c1e1500 */
[----:B-1----:R-:W-:Y:S02]  /*03a0*/  IMAD R15, R18, 0x10, R15 ;  /* 0x00000010120f7824 */ /* 0x002fe400078e020f */
[----:B------:R-:W-:Y:S01]  /*03b0*/  VIADD R16, R16, 0x10 ;  /* 0x0000001010107836 */ /* 0x000fe20000000000 */
[----:B--2---:R-:W-:Y:S04]  /*03c0*/  @!P2 STS.U16 [R14], R13 ;  /* 0x0000000d0e00a388 */ /* 0x004fe80000000400 */
[----:B------:R1:W-:Y:S01]  /*03d0*/  @P2 STS.U16 [R14], RZ ;  /* 0x000000ff0e002388 */ /* 0x0003e20000000400 */
[C---:B------:R-:W-:Y:S01]  /*03e0*/  ISETP.GE.U32.AND P2, PT, R17.reuse, 0x300, PT ;  /* 0x000003001100780c */ /* 0x040fe20003f46070 */
[----:B------:R-:W-:Y:S01]  /*03f0*/  VIADD R17, R17, 0x100 ;  /* 0x0000010011117836 */ /* 0x000fe20000000000 */
[----:B-1----:R-:W-:-:S11]  /*0400*/  IADD3 R14, PT, PT, R14, 0x200, RZ ;  /* 0x000002000e0e7810 */ /* 0x002fd60007ffe0ff */
[----:B------:R-:W-:Y:S05]  /*0410*/  @!P2 BRA `(.L_x_3) ;  /* 0xfffffffc00cca947 */ /* 0x000fea000383ffff */
.L_x_2:
[----:B01----:R-:W-:Y:S05]  /*0420*/  BSYNC.RECONVERGENT B0 ;  /* 0x0000000000007941 */ /* 0x003fea0003800200 */
.L_x_1:
[----:B------:R-:W-:Y:S04]  /*0430*/  BSSY.RECONVERGENT B0, `(.L_x_4) ;  /* 0x0000018000007945 */ /* 0x000fe80003800200 */
[----:B------:R-:W-:Y:S05]  /*0440*/  @P0 BRA `(.L_x_5) ;  /* 0x0000000000580947 */ /* 0x000fea0003800000 */
[----:B------:R-:W0:Y:S01]  /*0450*/  LDC R18, c[0x0][0x3a0] ;  /* 0x0000e800ff127b82 */ /* 0x000e220000000800 */
[----:B------:R-:W1:Y:S01]  /*0460*/  LDCU UR7, c[0x0][0x39c] ;  /* 0x00007380ff0777ac */ /* 0x000e620008000800 */
[----:B------:R-:W-:-:S06]  /*0470*/  IMAD.MOV.U32 R16, RZ, RZ, R23 ;  /* 0x000000ffff107224 */ /* 0x000fcc00078e0017 */
[----:B------:R-:W2:Y:S01]  /*0480*/  LDC.64 R12, c[0x0][0x388] ;  /* 0x0000e200ff0c7b82 */ /* 0x000ea20000000a00 */
[----:B-1----:R-:W-:-:S13]  /*0490*/  ISETP.GE.AND P0, PT, R2, UR7, PT ;  /* 0x0000000702007c0c */ /* 0x002fda000bf06270 */
.L_x_9:
[----:B01----:R-:W-:Y:S01]  /*04a0*/  SHF.R.U32.HI R17, RZ, 0x5, R16 ;  /* 0x00000005ff117819 */ /* 0x003fe20000011610 */
[----:B------:R-:W-:Y:S01]  /*04b0*/  BSSY.RECONVERGENT B1, `(.L_x_6) ;  /* 0x000000e000017945 */ /* 0x000fe20003800200 */
[C---:B------:R-:W-:Y:S01]  /*04c0*/  ISETP.GE.U32.AND P2, PT, R16.reuse, 0x100, PT ;  /* 0x000001001000780c */ /* 0x040fe20003f46070 */
[----:B------:R-:W-:Y:S02]  /*04d0*/  VIADD R16, R16, 0x100 ;  /* 0x0000010010107836 */ /* 0x000fe40000000000 */
[----:B------:R-:W-:-:S05]  /*04e0*/  VIADD R15, R17, UR4 ;  /* 0x00000004110f7c36 */ /* 0x000fca0008000000 */
[----:B0-----:R-:W-:-:S13]  /*04f0*/  ISETP.GE.OR P1, PT, R15, R18, P0 ;  /* 0x000000120f00720c */ /* 0x001fda0000726670 */
[----:B------:R-:W-:Y:S05]  /*0500*/  @P1 BRA `(.L_x_7) ;  /* 0x0000000000181947 */ /* 0x000fea0003800000 */
[----:B------:R-:W-:-:S04]  /*0510*/  IMAD R15, R15, UR13, R2 ;  /* 0x0000000d0f0f7c24 */ /* 0x000fc8000f8e0202 */
[----:B--2---:R-:W-:-:S06]  /*0520*/  IMAD.WIDE R14, R15, 0x2, R12 ;  /* 0x000000020f0e7825 */ /* 0x004fcc00078e020c */
[----:B------:R-:W2:Y:S01]  /*0530*/  LDG.E.U16 R14, desc[UR10][R14.64] ;  /* 0x0000000a0e0e7981 */ /* 0x000ea2000c1e1500 */
[----:B------:R-:W-:-:S05]  /*0540*/  IMAD R17, R17, 0x40, R0 ;  /* 0x0000004011117824 */ /* 0x000fca00078e0200 */
[----:B--2---:R1:W-:Y:S01]  /*0550*/  STS.U16 [R17], R14 ;  /* 0x0000000e11007388 */ /* 0x0043e20000000400 */
[----:B------:R-:W-:Y:S05]  /*0560*/  BRA `(.L_x_8) ;  /* 0x0000000000087947 */ /* 0x000fea0003800000 */
.L_x_7:
[----:B------:R-:W-:-:S05]  /*0570*/  IMAD R17, R17, 0x40, R0 ;  /* 0x0000004011117824 */ /* 0x000fca00078e0200 */
[----:B------:R0:W-:Y:S02]  /*0580*/  STS.U16 [R17], RZ ;  /* 0x000000ff11007388 */ /* 0x0001e40000000400 */
.L_x_8:
[----:B------:R-:W-:Y:S05]  /*0590*/  BSYNC.RECONVERGENT B1 ;  /* 0x0000000000017941 */ /* 0x000fea0003800200 */
.L_x_6:
[----:B------:R-:W-:Y:S05]  /*05a0*/  @!P2 BRA `(.L_x_9) ;  /* 0xfffffffc00bca947 */ /* 0x000fea000383ffff */
.L_x_5:
[----:B------:R-:W-:Y:S05]  /*05b0*/  BSYNC.RECONVERGENT B0 ;  /* 0x0000000000007941 */ /* 0x000fea0003800200 */
.L_x_4:
[----:B-1----:R-:W2:Y:S01]  /*05c0*/  S2R R14, SR_LANEID ;  /* 0x00000000000e7919 */ /* 0x002ea20000000000 */
[----:B------:R-:W1:Y:S01]  /*05d0*/  S2UR UR8, SR_CgaCtaId ;  /* 0x00000000000879c3 */ /* 0x000e620000008800 */
[----:B------:R-:W-:Y:S01]  /*05e0*/  UMOV UR7, 0x400 ;  /* 0x0000040000077882 */ /* 0x000fe20000000000 */
[----:B------:R-:W-:-:S06]  /*05f0*/  UIADD3 UR4, UPT, UPT, UR4, 0x10, URZ ;  /* 0x0000001004047890 */ /* 0x000fcc000fffe0ff */
[----:B------:R-:W-:Y:S01]  /*0600*/  BAR.SYNC.DEFER_BLOCKING 0x0 ;  /* 0x0000000000007b1d */ /* 0x000fe20000010000 */
[----:B-1----:R-:W-:Y:S02]  /*0610*/  ULEA UR9, UR8, UR7, 0x18 ;  /* 0x0000000708097291 */ /* 0x002fe4000f8ec0ff */
[----:B------:R-:W-:-:S04]  /*0620*/  UIADD3 UR7, UPT, UPT, UR7, 0x800, URZ ;  /* 0x0000080007077890 */ /* 0x000fc8000fffe0ff */
[----:B------:R-:W-:Y:S01]  /*0630*/  ULEA UR7, UR8, UR7, 0x18 ;  /* 0x0000000708077291 */ /* 0x000fe2000f8ec0ff */
[--C-:B--2---:R-:W-:Y:S02]  /*0640*/  SHF.R.U32.HI R12, RZ, 0x3, R14.reuse ;  /* 0x00000003ff0c7819 */ /* 0x104fe4000001160e */
[----:B------:R-:W-:Y:S02]  /*0650*/  LOP3.LUT R13, R14, 0x7, RZ, 0xc0, !PT ;  /* 0x000000070e0d7812 */ /* 0x000fe400078ec0ff */
[----:B------:R-:W-:Y:S01]  /*0660*/  SHF.R.U32.HI R14, RZ, 0x4, R14 ;  /* 0x00000004ff0e7819 */ /* 0x000fe2000001160e */
[C---:B------:R-:W-:Y:S02]  /*0670*/  IMAD.SHL.U32 R16, R12.reuse, 0x8, RZ ;  /* 0x000000080c107824 */ /* 0x040fe400078e00ff */
[----:B------:R-:W-:-:S03]  /*0680*/  IMAD.SHL.U32 R12, R12, 0x8, RZ ;  /* 0x000000080c0c7824 */ /* 0x000fc600078e00ff */
[----:B------:R-:W-:Y:S02]  /*0690*/  LOP3.LUT R15, R16, 0x8, R13, 0xe2, !PT ;  /* 0x00000008100f7812 */ /* 0x000fe400078ee20d */
[C---:B------:R-:W-:Y:S01]  /*06a0*/  LEA R13, R14.reuse, R13, 0x3 ;  /* 0x0000000d0e0d7211 */ /* 0x040fe200078e18ff */
[----:B------:R-:W-:Y:S01]  /*06b0*/  IMAD.SHL.U32 R14, R14, 0x8, RZ ;  /* 0x000000080e0e7824 */ /* 0x000fe200078e00ff */
[----:B------:R-:W-:-:S03]  /*06c0*/  LOP3.LUT R12, R12, 0x8, RZ, 0xe2, !PT ;  /* 0x000000080c0c7812 */ /* 0x000fc600078ee2ff */
[----:B------:R-:W-:Y:S02]  /*06d0*/  IMAD R15, R15, 0x10, R14 ;  /* 0x000000100f0f7824 */ /* 0x000fe400078e020e */
[----:B------:R-:W-:Y:S01]  /*06e0*/  IMAD R14, R13, 0x10, R12 ;  /* 0x000000100d0e7824 */ /* 0x000fe200078e020c */
[----:B------:R-:W-:Y:S02]  /*06f0*/  LEA R12, R22, UR9, 0x9 ;  /* 0x00000009160c7c11 */ /* 0x000fe4000f8e48ff */
[----:B------:R-:W-:Y:S01]  /*0700*/  LEA R13, R21, UR7, 0x5 ;  /* 0x00000007150d7c11 */ /* 0x000fe2000f8e28ff */
[----:B------:R-:W1:Y:S02]  /*0710*/  LDCU UR7, c[0x0][0x3a0] ;  /* 0x00007400ff0777ac */ /* 0x000e640008000800 */
[----:B------:R-:W-:Y:S02]  /*0720*/  IMAD.U32 R12, R15, 0x2, R12 ;  /* 0x000000020f0c7824 */ /* 0x000fe400078e000c */
[----:B------:R-:W-:-:S04]  /*0730*/  IMAD.U32 R16, R14, 0x2, R13 ;  /* 0x000000020e107824 */ /* 0x000fc800078e000d */
[----:B------:R-:W-:Y:S04]  /*0740*/  LDSM.16.M88.4 R12, [R12] ;  /* 0x000000000c0c783b */ /* 0x000fe80000000200 */
[----:B0-----:R-:W0:Y:S01]  /*0750*/  LDSM.16.M88.4 R16, [R16] ;  /* 0x000000001010783b */ /* 0x001e220000000200 */
[----:B-1----:R-:W-:Y:S01]  /*0760*/  UISETP.GE.AND UP0, UPT, UR4, UR7, UPT ;  /* 0x000000070400728c */ /* 0x002fe2000bf06270 */
[C---:B0-----:R-:W-:Y:S08]  /*0770*/  HMMA.16816.F32 R4, R12.reuse, R16, R4 ;  /* 0x000000100c04723c */ /* 0x041ff00000001804 */
[----:B------:R-:W-:Y:S01]  /*0780*/  HMMA.16816.F32 R8, R12, R18, R8 ;  /* 0x000000120c08723c */ /* 0x000fe20000001808 */
[----:B------:R-:W-:Y:S06]  /*0790*/  BAR.SYNC.DEFER_BLOCKING 0x0 ;  /* 0x0000000000007b1d */ /* 0x000fec0000010000 */
[----:B------:R-:W-:-:S13]  /*07a0*/  BRA.U !UP0, `(.L_x_10) ;  /* 0xfffffff9089c7547 */ /* 0x000fda000b83ffff */
.L_x_0:
[----:B------:R-:W0:Y:S01]  /*07b0*/  LDC.64 R16, c[0x0][0x398] ;  /* 0x0000e600ff107b82 */ /* 0x000e220000000a00 */
[----:B------:R-:W-:Y:S02]  /*07c0*/  LEA R0, R21, UR6, 0x4 ;  /* 0x0000000615007c11 */ /* 0x000fe4000f8e20ff */
[----:B------:R-:W-:Y:S02]  /*07d0*/  LEA R22, R22, UR5, 0x4 ;  /* 0x0000000516167c11 */ /* 0x000fe4000f8e20ff */
[----:B0-----:R-:W-:-:S04]  /*07e0*/  ISETP.GE.AND P0, PT, R0, R17, PT ;  /* 0x000000110000720c */ /* 0x001fc80003f06270 */
[----:B------:R-:W-:-:S13]  /*07f0*/  ISETP.GE.OR P0, PT, R22, R16, P0 ;  /* 0x000000101600720c */ /* 0x000fda0000706670 */
[----:B------:R-:W-:Y:S05]  /*0800*/  @P0 EXIT ;  /* 0x000000000000094d */ /* 0x000fea0003800000 */
[----:B------:R-:W0:Y:S01]  /*0810*/  S2R R15, SR_LANEID ;  /* 0x00000000000f7919 */ /* 0x000e220000000000 */
[----:B------:R-:W1:Y:S01]  /*0820*/  LDC.64 R2, c[0x0][0x390] ;  /* 0x0000e400ff027b82 */ /* 0x000e620000000a00 */
[----:B------:R-:W-:Y:S01]  /*0830*/  IMAD R13, R22, R17, R0 ;  /* 0x00000011160d7224 */ /* 0x000fe200078e0200 */
[----:B------:R-:W-:-:S03]  /*0840*/  SHF.R.U32.HI R17, RZ, 0x1, R17 ;  /* 0x00000001ff117819 */ /* 0x000fc60000011611 */
[----:B-1----:R-:W-:-:S04]  /*0850*/  IMAD.WIDE R2, R13, 0x4, R2 ;  /* 0x000000040d027825 */ /* 0x002fc800078e0202 */
[----:B------:R-:W-:Y:S01]  /*0860*/  IMAD.MOV.U32 R13, RZ, RZ, RZ ;  /* 0x000000ffff0d7224 */ /* 0x000fe200078e00ff */
[----:B0-----:R-:W-:Y:S02]  /*0870*/  LOP3.LUT R12, R15, 0x3, RZ, 0xc0, !PT ;  /* 0x000000030f0c7812 */ /* 0x001fe400078ec0ff */
[----:B------:R-:W-:-:S05]  /*0880*/  SHF.R.U32.HI R15, RZ, 0x2, R15 ;  /* 0x00000002ff0f7819 */ /* 0x000fca000001160f */
[----:B------:R-:W-:-:S03]  /*0890*/  IMAD.WIDE.U32 R12, R15, R17, R12 ;  /* 0x000000110f0c7225 */ /* 0x000fc600078e000c */
[----:B------:R-:W-:-:S04]  /*08a0*/  LEA R2, P0, R12, R2, 0x3 ;  /* 0x000000020c027211 */ /* 0x000fc800078018ff */
[----:B------:R-:W-:-:S03]  /*08b0*/  LEA.HI.X R3, R12, R3, R13, 0x3, P0 ;  /* 0x000000030c037211 */ /* 0x000fc600000f1c0d */
[----:B------:R-:W-:Y:S02]  /*08c0*/  IMAD.WIDE.U32 R12, R17, 0x40, R2 ;  /* 0x00000040110c7825 */ /* 0x000fe400078e0002 */
[----:B------:R-:W-:Y:S04]  /*08d0*/  STG.E.64 desc[UR10][R2.64], R4 ;  /* 0x0000000402007986 */ /* 0x000fe8000c101b0a */
[----:B------:R-:W-:Y:S04]  /*08e0*/  STG.E.64 desc[UR10][R12.64], R6 ;  /* 0x000000060c007986 */ /* 0x000fe8000c101b0a */
[----:B------:R-:W-:Y:S04]  /*08f0*/  STG.E.64 desc[UR10][R2.64+0x20], R8 ;  /* 0x0000200802007986 */ /* 0x000fe8000c101b0a */
[----:B------:R-:W-:Y:S01]  /*0900*/  STG.E.64 desc[UR10][R12.64+0x20], R10 ;  /* 0x0000200a0c007986 */ /* 0x000fe2000c101b0a */
[----:B------:R-:W-:Y:S05]  /*0910*/  EXIT ;  /* 0x000000000000794d */ /* 0x000fea0003800000 */
.L_x_11:
[----:B------:R-:W-:-:S00]  /*0920*/  BRA `(.L_x_11) ;  /* 0xfffffffc00fc7947 */ /* 0x000fc0000383ffff */
[----:B------:R-:W-:-:S00]  /*0930*/  NOP ;  /* 0x0000000000007918 */ /* 0x000fc00000000000 */
        /* <DEDUP_REMOVED lines=12> */
.L_x_12:


//--------------------- .nv.shared._Z16wmma_gemm_kernelPK6__halfS1_Pfiii --------------------------
	.section	.nv.shared._Z16wmma_gemm_kernelPK6__halfS1_Pfiii,"aw",@nobits
	.sectionflags	@""
	.align	2
.nv.shared._Z16wmma_gemm_kernelPK6__halfS1_Pfiii:
	.zero		4096


//--------------------- .nv.shared.reserved.0     --------------------------
	.section	.nv.shared.reserved.0,"aw",@nobits
	.weak		__nv_reservedSMEM_offset_0_alias
	.size		__nv_reservedSMEM_offset_0_alias, 0, 64
	.other		__nv_reservedSMEM_offset_0_alias,@"STO_CUDA_RESERVED_SHARED STV_DEFAULT"
__nv_reservedSMEM_offset_0_alias:
	.zero		0
	.zero		64


//--------------------- .nv.constant0._Z16wmma_gemm_kernelPK6__halfS1_Pfiii --------------------------
	.section	.nv.constant0._Z16wmma_gemm_kernelPK6__halfS1_Pfiii,"a",@progbits
	.sectionflags	@""
	.align	4
.nv.constant0._Z16wmma_gemm_kernelPK6__halfS1_Pfiii:
	.zero		932


//--------------------- SYMBOLS --------------------------

	.type		.nv.reservedSmem.offset0,@object
	.size		.nv.reservedSmem.offset0,0x4
	.type		.nv.reservedSmem.cap,@object
	.size		.nv.reservedSmem.cap,0x4
